







.version 7.0
.target sm_70
.address_size 64



.global .align 4 .u32 _ZZN77_INTERNAL_55_tmpxft_000037db_00000000_8_sobol_gpu_compute_75_cpp1_ii_50d613d918cooperative_groups4__v17details17_binary_partitionINS1_15coalesced_groupEEES4_RKT_bE8fullMask = -1;

.visible .entry _Z15sobolGPU_kerneljjPjPf(
.param .u32 _Z15sobolGPU_kerneljjPjPf_param_0,
.param .u32 _Z15sobolGPU_kerneljjPjPf_param_1,
.param .u64 _Z15sobolGPU_kerneljjPjPf_param_2,
.param .u64 _Z15sobolGPU_kerneljjPjPf_param_3
)
{
.reg .pred %p<11>;
.reg .f32 %f<5>;
.reg .b32 %r<151>;
.reg .b64 %rd<20>;

	.shared .align 4 .b8 _ZZ15sobolGPU_kerneljjPjPfE1v[128];

ld.param.u32 %r45, [_Z15sobolGPU_kerneljjPjPf_param_0];
ld.param.u64 %rd3, [_Z15sobolGPU_kerneljjPjPf_param_2];
ld.param.u64 %rd4, [_Z15sobolGPU_kerneljjPjPf_param_3];
mov.u32 %r1, %ctaid.y;
mul.lo.s32 %r46, %r1, %r45;
cvt.u64.u32	%rd1, %r46;
mov.u32 %r2, %tid.x;
setp.gt.u32	%p1, %r2, 31;
@%p1 bra BB0_2;

cvta.to.global.u64 %rd5, %rd3;
shl.b32 %r47, %r1, 5;
cvt.u64.u32	%rd6, %r47;
cvt.u64.u32	%rd7, %r2;
add.s64 %rd8, %rd6, %rd7;
shl.b64 %rd9, %rd8, 2;
add.s64 %rd10, %rd5, %rd9;
ld.global.u32 %r48, [%rd10];
shl.b32 %r49, %r2, 2;
mov.u32 %r50, _ZZ15sobolGPU_kerneljjPjPfE1v;
add.s32 %r51, %r50, %r49;
st.shared.u32 [%r51], %r48;

BB0_2:
barrier.sync 0;
mov.u32 %r53, %ntid.x;
mov.u32 %r54, %ctaid.x;
mad.lo.s32 %r149, %r53, %r54, %r2;
mov.u32 %r56, %nctaid.x;
mul.lo.s32 %r3, %r56, %r53;
shr.s32 %r57, %r149, 1;
xor.b32 %r142, %r57, %r149;
neg.s32 %r58, %r3;
mov.u32 %r147, 0;
and.b32 %r59, %r3, %r58;
clz.b32 %r5, %r59;
mov.u32 %r60, 32;
sub.s32 %r6, %r60, %r5;
setp.eq.s32	%p2, %r6, 1;
@%p2 bra BB0_15;

mov.u32 %r68, 31;
sub.s32 %r7, %r68, %r5;
and.b32 %r67, %r7, 3;
mov.u32 %r140, 0;
setp.eq.s32	%p3, %r67, 0;
@%p3 bra BB0_4;

setp.eq.s32	%p4, %r67, 1;
@%p4 bra BB0_6;
bra.uni BB0_7;

BB0_6:
mov.u32 %r138, %r140;
bra.uni BB0_11;

BB0_4:
mov.u32 %r147, %r140;
bra.uni BB0_12;

BB0_7:
setp.eq.s32	%p5, %r67, 2;
@%p5 bra BB0_8;
bra.uni BB0_9;

BB0_8:
mov.u32 %r135, %r140;
bra.uni BB0_10;

BB0_9:
and.b32 %r70, %r142, 1;
mov.u32 %r140, 1;
neg.s32 %r71, %r70;
ld.shared.u32 %r72, [_ZZ15sobolGPU_kerneljjPjPfE1v];
and.b32 %r135, %r72, %r71;
shr.u32 %r142, %r142, 1;

BB0_10:
and.b32 %r73, %r142, 1;
neg.s32 %r74, %r73;
shl.b32 %r75, %r140, 2;
mov.u32 %r76, _ZZ15sobolGPU_kerneljjPjPfE1v;
add.s32 %r77, %r76, %r75;
ld.shared.u32 %r78, [%r77];
and.b32 %r79, %r78, %r74;
xor.b32 %r138, %r79, %r135;
shr.u32 %r142, %r142, 1;
add.s32 %r140, %r140, 1;

BB0_11:
and.b32 %r80, %r142, 1;
neg.s32 %r81, %r80;
shl.b32 %r82, %r140, 2;
mov.u32 %r83, _ZZ15sobolGPU_kerneljjPjPfE1v;
add.s32 %r84, %r83, %r82;
ld.shared.u32 %r85, [%r84];
and.b32 %r86, %r85, %r81;
xor.b32 %r147, %r86, %r138;
shr.u32 %r142, %r142, 1;
add.s32 %r140, %r140, 1;

BB0_12:
setp.lt.u32	%p6, %r7, 4;
@%p6 bra BB0_15;

shl.b32 %r87, %r140, 2;
mov.u32 %r88, _ZZ15sobolGPU_kerneljjPjPfE1v;
add.s32 %r143, %r88, %r87;
add.s32 %r26, %r6, -1;

BB0_14:
and.b32 %r89, %r142, 1;
neg.s32 %r90, %r89;
ld.shared.u32 %r91, [%r143];
and.b32 %r92, %r91, %r90;
xor.b32 %r93, %r92, %r147;
bfe.u32 %r94, %r142, 1, 1;
neg.s32 %r95, %r94;
ld.shared.u32 %r96, [%r143+4];
and.b32 %r97, %r96, %r95;
xor.b32 %r98, %r97, %r93;
bfe.u32 %r99, %r142, 2, 1;
neg.s32 %r100, %r99;
ld.shared.u32 %r101, [%r143+8];
and.b32 %r102, %r101, %r100;
xor.b32 %r103, %r102, %r98;
bfe.u32 %r104, %r142, 3, 1;
neg.s32 %r105, %r104;
ld.shared.u32 %r106, [%r143+12];
and.b32 %r107, %r106, %r105;
xor.b32 %r147, %r107, %r103;
shr.u32 %r142, %r142, 4;
add.s32 %r143, %r143, 16;
add.s32 %r140, %r140, 4;
setp.lt.u32	%p7, %r140, %r26;
@%p7 bra BB0_14;

BB0_15:
setp.ge.u32	%p8, %r149, %r45;
@%p8 bra BB0_17;

cvt.rn.f32.u32	%f1, %r147;
mul.f32 %f2, %f1, 0f2F800000;
mad.lo.s32 %r115, %r53, %r54, %r2;
cvt.s64.s32	%rd11, %r115;
add.s64 %rd12, %rd11, %rd1;
cvta.to.global.u64 %rd13, %rd4;
shl.b64 %rd14, %rd12, 2;
add.s64 %rd15, %rd13, %rd14;
st.global.f32 [%rd15], %f2;

BB0_17:
shl.b32 %r116, %r6, 2;
mov.u32 %r117, _ZZ15sobolGPU_kerneljjPjPfE1v;
add.s32 %r118, %r116, %r117;
ld.shared.u32 %r36, [%r118+-8];
add.s32 %r37, %r3, -1;
add.s32 %r148, %r149, %r3;
cvta.to.global.u64 %rd2, %rd4;
setp.ge.u32	%p9, %r148, %r45;
@%p9 bra BB0_19;

BB0_18:
mov.u32 %r40, %r148;
or.b32 %r122, %r149, %r37;
not.b32 %r123, %r122;
add.s32 %r124, %r122, 1;
and.b32 %r125, %r124, %r123;
clz.b32 %r126, %r125;
mov.u32 %r127, 31;
sub.s32 %r128, %r127, %r126;
shl.b32 %r129, %r128, 2;
add.s32 %r131, %r117, %r129;
xor.b32 %r132, %r147, %r36;
ld.shared.u32 %r133, [%r131];
xor.b32 %r147, %r132, %r133;
cvt.rn.f32.u32	%f3, %r147;
mul.f32 %f4, %f3, 0f2F800000;
cvt.u64.u32	%rd16, %r40;
add.s64 %rd17, %rd16, %rd1;
shl.b64 %rd18, %rd17, 2;
add.s64 %rd19, %rd2, %rd18;
st.global.f32 [%rd19], %f4;
add.s32 %r148, %r40, %r3;
setp.lt.u32	%p10, %r148, %r45;
mov.u32 %r149, %r40;
@%p10 bra BB0_18;

BB0_19:
ret;
}




// ===== COMPILED SASS (sm_100) =====

	.target	sm_100

	.elftype	@"ET_EXEC"


//--------------------- .note.nv.tkinfo           --------------------------
	.section	.note.nv.tkinfo,"",@"SHT_NOTE"
	.sectionflags	@"SHF_NOTE_NV_TKINFO"
	.tkinfo
        /*0018*/ 	.word	0x00000002
        /*0030*/ 	.string	""
        /*0030*/ 	.string	"ptxas"
        /*0030*/ 	.string	"Cuda compilation tools, release 13.0, V13.0.88"
        /*0030*/ 	.string	"Build cuda_13.0.r13.0/compiler.36424714_0"
        /*0030*/ 	.string	"-arch sm_100 "



//--------------------- .note.nv.cuinfo           --------------------------
	.section	.note.nv.cuinfo,"",@"SHT_NOTE"
	.sectionflags	@"SHF_NOTE_NV_CUINFO"
        /*0018*/ 	.short	0x0002
        /*001a*/ 	.short	0x0046
        /*001c*/ 	.short	0x0082
	.zero		2


//--------------------- .nv.info                  --------------------------
	.section	.nv.info,"",@"SHT_CUDA_INFO"
	.align	4


	//----- nvinfo : EIATTR_REGCOUNT
	.align		4
        /*0000*/ 	.byte	0x04, 0x2f
        /*0002*/ 	.short	(.L_2 - .L_1)
	.align		4
.L_1:
        /*0004*/ 	.word	index@(_Z15sobolGPU_kerneljjPjPf)
        /*0008*/ 	.word	0x00000013


	//----- nvinfo : EIATTR_FRAME_SIZE
	.align		4
.L_2:
        /*000c*/ 	.byte	0x04, 0x11
        /*000e*/ 	.short	(.L_4 - .L_3)
	.align		4
.L_3:
        /*0010*/ 	.word	index@(_Z15sobolGPU_kerneljjPjPf)
        /*0014*/ 	.word	0x00000000


	//----- nvinfo : EIATTR_MIN_STACK_SIZE
	.align		4
.L_4:
        /*0018*/ 	.byte	0x04, 0x12
        /*001a*/ 	.short	(.L_6 - .L_5)
	.align		4
.L_5:
        /*001c*/ 	.word	index@(_Z15sobolGPU_kerneljjPjPf)
        /*0020*/ 	.word	0x00000000
.L_6:


//--------------------- .nv.compat                --------------------------
	.section	.nv.compat,"",@"SHT_CUDA_COMPAT_INFO"
	.align	4
        /*0000*/ 	.byte	0x02, 0x09, 0x00, 0x00, 0x02, 0x02, 0x01, 0x00, 0x02, 0x05, 0x05, 0x00, 0x03, 0x07, 0x01, 0x01
        /*0010*/ 	.byte	0x02, 0x03, 0x00, 0x00, 0x02, 0x06, 0x01, 0x00, 0x04, 0x0b, 0x08, 0x00, 0x09, 0x00, 0x00, 0x00
        /*0020*/ 	.byte	0x00, 0x00, 0x00, 0x00


//--------------------- .nv.info._Z15sobolGPU_kerneljjPjPf --------------------------
	.section	.nv.info._Z15sobolGPU_kerneljjPjPf,"",@"SHT_CUDA_INFO"
	.sectionflags	@""
	.align	4


	//----- nvinfo : EIATTR_CUDA_API_VERSION
	.align		4
        /*0000*/ 	.byte	0x04, 0x37
        /*0002*/ 	.short	(.L_8 - .L_7)
.L_7:
        /*0004*/ 	.word	0x00000082


	//----- nvinfo : EIATTR_KPARAM_INFO
	.align		4
.L_8:
        /*0008*/ 	.byte	0x04, 0x17
        /*000a*/ 	.short	(.L_10 - .L_9)
.L_9:
        /*000c*/ 	.word	0x00000000
        /*0010*/ 	.short	0x0003
        /*0012*/ 	.short	0x0010
        /*0014*/ 	.byte	0x00, 0xf0, 0x21, 0x00


	//----- nvinfo : EIATTR_KPARAM_INFO
	.align		4
.L_10:
        /*0018*/ 	.byte	0x04, 0x17
        /*001a*/ 	.short	(.L_12 - .L_11)
.L_11:
        /*001c*/ 	.word	0x00000000
        /*0020*/ 	.short	0x0002
        /*0022*/ 	.short	0x0008
        /*0024*/ 	.byte	0x00, 0xf0, 0x21, 0x00


	//----- nvinfo : EIATTR_KPARAM_INFO
	.align		4
.L_12:
        /*0028*/ 	.byte	0x04, 0x17
        /*002a*/ 	.short	(.L_14 - .L_13)
.L_13:
        /*002c*/ 	.word	0x00000000
        /*0030*/ 	.short	0x0001
        /*0032*/ 	.short	0x0004
        /*0034*/ 	.byte	0x00, 0xf0, 0x11, 0x00


	//----- nvinfo : EIATTR_KPARAM_INFO
	.align		4
.L_14:
        /*0038*/ 	.byte	0x04, 0x17
        /*003a*/ 	.short	(.L_16 - .L_15)
.L_15:
        /*003c*/ 	.word	0x00000000
        /*0040*/ 	.short	0x0000
        /*0042*/ 	.short	0x0000
        /*0044*/ 	.byte	0x00, 0xf0, 0x11, 0x00


	//----- nvinfo : EIATTR_SPARSE_MMA_MASK
	.align		4
.L_16:
        /*0048*/ 	.byte	0x03, 0x50
        /*004a*/ 	.short	0x0000


	//----- nvinfo : EIATTR_MAXREG_COUNT
	.align		4
        /*004c*/ 	.byte	0x03, 0x1b
        /*004e*/ 	.short	0x00ff


	//----- nvinfo : EIATTR_NUM_BARRIERS
	.align		4
        /*0050*/ 	.byte	0x02, 0x4c
        /*0052*/ 	.byte	0x01
	.zero		1


	//----- nvinfo : EIATTR_MERCURY_ISA_VERSION
	.align		4
        /*0054*/ 	.byte	0x03, 0x5f
        /*0056*/ 	.short	0x0101


	//----- nvinfo : EIATTR_COOP_GROUP_MASK_REGIDS
	.align		4
        /*0058*/ 	.byte	0x04, 0x29
        /*005a*/ 	.short	(.L_18 - .L_17)


	//   ....[0]....
.L_17:
        /*005c*/ 	.word	0xffffffff


	//----- nvinfo : EIATTR_COOP_GROUP_INSTR_OFFSETS
	.align		4
.L_18:
        /*0060*/ 	.byte	0x04, 0x28
        /*0062*/ 	.short	(.L_20 - .L_19)


	//   ....[0]....
.L_19:
        /*0064*/ 	.word	0x000001e0


	//----- nvinfo : EIATTR_VRC_CTA_INIT_COUNT
	.align		4
.L_20:
        /*0068*/ 	.byte	0x02, 0x4a
	.zero		1
	.zero		1


	//----- nvinfo : EIATTR_EXIT_INSTR_OFFSETS
	.align		4
        /*006c*/ 	.byte	0x04, 0x1c
        /*006e*/ 	.short	(.L_22 - .L_21)


	//   ....[0]....
.L_21:
        /*0070*/ 	.word	0x000011d0


	//   ....[1]....
        /*0074*/ 	.word	0x00001330


	//----- nvinfo : EIATTR_CRS_STACK_SIZE
	.align		4
.L_22:
        /*0078*/ 	.byte	0x04, 0x1e
        /*007a*/ 	.short	(.L_24 - .L_23)
.L_23:
        /*007c*/ 	.word	0x00000000


	//----- nvinfo : EIATTR_CBANK_PARAM_SIZE
	.align		4
.L_24:
        /*0080*/ 	.byte	0x03, 0x19
        /*0082*/ 	.short	0x0018


	//----- nvinfo : EIATTR_PARAM_CBANK
	.align		4
        /*0084*/ 	.byte	0x04, 0x0a
        /*0086*/ 	.short	(.L_26 - .L_25)
	.align		4
.L_25:
        /*0088*/ 	.word	index@(.nv.constant0._Z15sobolGPU_kerneljjPjPf)
        /*008c*/ 	.short	0x0380
        /*008e*/ 	.short	0x0018


	//----- nvinfo : EIATTR_SW_WAR
	.align		4
.L_26:
        /*0090*/ 	.byte	0x04, 0x36
        /*0092*/ 	.short	(.L_28 - .L_27)
.L_27:
        /*0094*/ 	.word	0x00000008
.L_28:


//--------------------- .nv.callgraph             --------------------------
	.section	.nv.callgraph,"",@"SHT_CUDA_CALLGRAPH"
	.align	4
	.sectionentsize	8
	.align		4
        /*0000*/ 	.word	0x00000000
	.align		4
        /*0004*/ 	.word	0xffffffff
	.align		4
        /*0008*/ 	.word	0x00000000
	.align		4
        /*000c*/ 	.word	0xfffffffe
	.align		4
        /*0010*/ 	.word	0x00000000
	.align		4
        /*0014*/ 	.word	0xfffffffd
	.align		4
        /*0018*/ 	.word	0x00000000
	.align		4
        /*001c*/ 	.word	0xfffffffc


//--------------------- .nv.constant4             --------------------------
	.section	.nv.constant4,"a",@progbits
	.align	8
	.align		8
.nv.constant4:
        /*0000*/ 	.dword	_ZZN77_INTERNAL_55_tmpxft_000037db_00000000_8_sobol_gpu_compute_75_cpp1_ii_50d613d918cooperative_groups4__v17details17_binary_partitionINS1_15coalesced_groupEEES4_RKT_bE8fullMask


//--------------------- .text._Z15sobolGPU_kerneljjPjPf --------------------------
	.section	.text._Z15sobolGPU_kerneljjPjPf,"ax",@progbits
	.align	128
        .global         _Z15sobolGPU_kerneljjPjPf
        .type           _Z15sobolGPU_kerneljjPjPf,@function
        .size           _Z15sobolGPU_kerneljjPjPf,(.L_x_15 - _Z15sobolGPU_kerneljjPjPf)
        .other          _Z15sobolGPU_kerneljjPjPf,@"STO_CUDA_ENTRY STV_DEFAULT"
_Z15sobolGPU_kerneljjPjPf:
.text._Z15sobolGPU_kerneljjPjPf:
[----:B------:R-:W-:Y:S01]  /*0000*/  LDC R1, c[0x0][0x37c] ;  /* 0x0000df00ff017b82 */ /* 0x000fe20000000800 */
[----:B------:R-:W0:Y:S01]  /*0010*/  S2R R4, SR_TID.X ;  /* 0x0000000000047919 */ /* 0x000e220000002100 */
[----:B------:R-:W1:Y:S01]  /*0020*/  LDCU.64 UR10, c[0x0][0x358] ;  /* 0x00006b00ff0a77ac */ /* 0x000e620008000a00 */
[----:B------:R-:W2:Y:S01]  /*0030*/  S2R R7, SR_CTAID.Y ;  /* 0x0000000000077919 */ /* 0x000ea20000002600 */
[----:B------:R-:W3:Y:S01]  /*0040*/  LDCU UR8, c[0x0][0x360] ;  /* 0x00006c00ff0877ac */ /* 0x000ee20008000800 */
[----:B------:R-:W4:Y:S01]  /*0050*/  LDCU UR12, c[0x0][0x380] ;  /* 0x00007000ff0c77ac */ /* 0x000f220008000800 */
[----:B0-----:R-:W-:-:S13]  /*0060*/  ISETP.GT.U32.AND P0, PT, R4, 0x1f, PT ;  /* 0x0000001f0400780c */ /* 0x001fda0003f04070 */
[----:B------:R-:W0:Y:S01]  /*0070*/  @!P0 LDC.64 R8, c[0x0][0x388] ;  /* 0x0000e200ff088b82 */ /* 0x000e220000000a00 */
[----:B--2---:R-:W-:-:S05]  /*0080*/  @!P0 LEA R0, P1, R7, R4, 0x5 ;  /* 0x0000000407008211 */ /* 0x004fca00078228ff */
[----:B------:R-:W-:Y:S01]  /*0090*/  @!P0 IMAD.X R3, RZ, RZ, RZ, P1 ;  /* 0x000000ffff038224 */ /* 0x000fe200008e06ff */
[----:B0-----:R-:W-:-:S04]  /*00a0*/  @!P0 LEA R2, P1, R0, R8, 0x2 ;  /* 0x0000000800028211 */ /* 0x001fc800078210ff */
[----:B------:R-:W-:-:S06]  /*00b0*/  @!P0 LEA.HI.X R3, R0, R9, R3, 0x2, P1 ;  /* 0x0000000900038211 */ /* 0x000fcc00008f1403 */
[----:B-1----:R0:W2:Y:S01]  /*00c0*/  @!P0 LDG.E R3, desc[UR10][R2.64] ;  /* 0x0000000a02038981 */ /* 0x0020a2000c1e1900 */
[----:B------:R-:W3:Y:S01]  /*00d0*/  LDCU UR5, c[0x0][0x370] ;  /* 0x00006e00ff0577ac */ /* 0x000ee20008000800 */
[----:B------:R-:W-:Y:S01]  /*00e0*/  @!P0 MOV R0, 0x400 ;  /* 0x0000040000008802 */ /* 0x000fe20000000f00 */
[----:B------:R-:W1:Y:S01]  /*00f0*/  @!P0 S2R R5, SR_CgaCtaId ;  /* 0x0000000000058919 */ /* 0x000e620000008800 */
[----:B------:R-:W0:Y:S01]  /*0100*/  S2R R9, SR_CTAID.X ;  /* 0x0000000000097919 */ /* 0x000e220000002500 */
[----:B---3--:R-:W-:-:S04]  /*0110*/  UIMAD UR5, UR8, UR5, URZ ;  /* 0x00000005080572a4 */ /* 0x008fc8000f8e02ff */
[----:B------:R-:W-:-:S04]  /*0120*/  UIADD3 UR4, UPT, UPT, -UR5, URZ, URZ ;  /* 0x000000ff05047290 */ /* 0x000fc8000fffe1ff */
[----:B------:R-:W-:-:S04]  /*0130*/  ULOP3.LUT UR4, UR5, UR4, URZ, 0xc0, !UPT ;  /* 0x0000000405047292 */ /* 0x000fc8000f8ec0ff */
[----:B------:R-:W-:-:S04]  /*0140*/  UFLO.U32 UR6, UR4 ;  /* 0x00000004000672bd */ /* 0x000fc800080e0000 */
[----:B------:R-:W-:Y:S01]  /*0150*/  UIADD3 UR4, UPT, UPT, -UR6, 0x1f, URZ ;  /* 0x0000001f06047890 */ /* 0x000fe2000fffe1ff */
[----:B-1----:R-:W-:-:S03]  /*0160*/  @!P0 LEA R0, R5, R0, 0x18 ;  /* 0x0000000005008211 */ /* 0x002fc600078ec0ff */
[----:B------:R-:W-:Y:S01]  /*0170*/  UIADD3 UR7, UPT, UPT, -UR4, 0x20, URZ ;  /* 0x0000002004077890 */ /* 0x000fe2000fffe1ff */
[----:B0-----:R-:W-:Y:S02]  /*0180*/  IMAD R2, R9, UR8, R4 ;  /* 0x0000000809027c24 */ /* 0x001fe4000f8e0204 */
[----:B------:R-:W-:Y:S01]  /*0190*/  @!P0 IMAD R6, R4, 0x4, R0 ;  /* 0x0000000404068824 */ /* 0x000fe200078e0200 */
[----:B------:R-:W-:Y:S01]  /*01a0*/  UISETP.NE.AND UP0, UPT, UR7, 0x1, UPT ;  /* 0x000000010700788c */ /* 0x000fe2000bf05270 */
[----:B------:R-:W-:Y:S02]  /*01b0*/  IMAD.MOV.U32 R4, RZ, RZ, RZ ;  /* 0x000000ffff047224 */ /* 0x000fe400078e00ff */
[----:B----4-:R-:W-:Y:S01]  /*01c0*/  IMAD R0, R7, UR12, RZ ;  /* 0x0000000c07007c24 */ /* 0x010fe2000f8e02ff */
[----:B--2---:R0:W-:Y:S01]  /*01d0*/  @!P0 STS [R6], R3 ;  /* 0x0000000306008388 */ /* 0x0041e20000000800 */
[----:B------:R-:W-:Y:S06]  /*01e0*/  BAR.SYNC.DEFER_BLOCKING 0x0 ;  /* 0x0000000000007b1d */ /* 0x000fec0000010000 */
[----:B------:R-:W-:Y:S05]  /*01f0*/  BRA.U !UP0, `(.L_x_0) ;  /* 0x0000000d08ac7547 */ /* 0x000fea000b800000 */
[----:B------:R-:W-:Y:S01]  /*0200*/  ULOP3.LUT UP0, UR8, UR6, 0x3, URZ, 0xc0, !UPT ;  /* 0x0000000306087892 */ /* 0x000fe2000f80c0ff */
[----:B0-----:R-:W-:Y:S01]  /*0210*/  SHF.R.S32.HI R3, RZ, 0x1, R2 ;  /* 0x00000001ff037819 */ /* 0x001fe20000011402 */
[----:B------:R-:W-:-:S03]  /*0220*/  UMOV UR4, URZ ;  /* 0x000000ff00047c82 */ /* 0x000fc60008000000 */
[----:B------:R-:W-:-:S04]  /*0230*/  LOP3.LUT R3, R3, R2, RZ, 0x3c, !PT ;  /* 0x0000000203037212 */ /* 0x000fc800078e3cff */
[----:B------:R-:W-:Y:S05]  /*0240*/  BRA.U !UP0, `(.L_x_1) ;  /* 0x0000000108987547 */ /* 0x000fea000b800000 */
[----:B------:R-:W-:-:S09]  /*0250*/  UISETP.NE.AND UP0, UPT, UR8, 0x1, UPT ;  /* 0x000000010800788c */ /* 0x000fd2000bf05270 */
[----:B------:R-:W-:Y:S05]  /*0260*/  BRA.U !UP0, `(.L_x_2) ;  /* 0x0000000108607547 */ /* 0x000fea000b800000 */
[----:B------:R-:W-:-:S09]  /*0270*/  UISETP.NE.AND UP0, UPT, UR8, 0x2, UPT ;  /* 0x000000020800788c */ /* 0x000fd2000bf05270 */
[----:B------:R-:W-:Y:S05]  /*0280*/  BRA.U !UP0, `(.L_x_3) ;  /* 0x0000000108287547 */ /* 0x000fea000b800000 */
[----:B------:R-:W0:Y:S01]  /*0290*/  S2UR UR8, SR_CgaCtaId ;  /* 0x00000000000879c3 */ /* 0x000e220000008800 */
[----:B------:R-:W-:Y:S01]  /*02a0*/  UMOV UR4, 0x400 ;  /* 0x0000040000047882 */ /* 0x000fe20000000000 */
[----:B------:R-:W-:Y:S02]  /*02b0*/  LOP3.LUT R4, R3, 0x1, RZ, 0xc0, !PT ;  /* 0x0000000103047812 */ /* 0x000fe400078ec0ff */
[----:B------:R-:W-:-:S03]  /*02c0*/  SHF.R.U32.HI R3, RZ, 0x1, R3 ;  /* 0x00000001ff037819 */ /* 0x000fc60000011603 */
[----:B------:R-:W-:Y:S01]  /*02d0*/  IMAD.MOV R4, RZ, RZ, -R4 ;  /* 0x000000ffff047224 */ /* 0x000fe200078e0a04 */
[----:B0-----:R-:W-:-:S09]  /*02e0*/  ULEA UR4, UR8, UR4, 0x18 ;  /* 0x0000000408047291 */ /* 0x001fd2000f8ec0ff */
[----:B------:R-:W0:Y:S01]  /*02f0*/  LDS R5, [UR4] ;  /* 0x00000004ff057984 */ /* 0x000e220008000800 */
[----:B------:R-:W-:Y:S01]  /*0300*/  UMOV UR4, 0x1 ;  /* 0x0000000100047882 */ /* 0x000fe20000000000 */
[----:B0-----:R-:W-:Y:S01]  /*0310*/  LOP3.LUT R4, R5, R4, RZ, 0xc0, !PT ;  /* 0x0000000405047212 */ /* 0x001fe200078ec0ff */
[----:B------:R-:W-:Y:S06]  /*0320*/  BRA `(.L_x_4) ;  /* 0x0000000000047947 */ /* 0x000fec0003800000 */
.L_x_3:
[----:B------:R-:W-:-:S07]  /*0330*/  IMAD.MOV.U32 R4, RZ, RZ, RZ ;  /* 0x000000ffff047224 */ /* 0x000fce00078e00ff */
.L_x_4:
[----:B------:R-:W0:Y:S01]  /*0340*/  S2UR UR9, SR_CgaCtaId ;  /* 0x00000000000979c3 */ /* 0x000e220000008800 */
[----:B------:R-:W-:Y:S01]  /*0350*/  UMOV UR8, 0x400 ;  /* 0x0000040000087882 */ /* 0x000fe20000000000 */
[----:B------:R-:W-:Y:S02]  /*0360*/  LOP3.LUT R5, R3, 0x1, RZ, 0xc0, !PT ;  /* 0x0000000103057812 */ /* 0x000fe400078ec0ff */
[----:B------:R-:W-:-:S03]  /*0370*/  SHF.R.U32.HI R3, RZ, 0x1, R3 ;  /* 0x00000001ff037819 */ /* 0x000fc60000011603 */
[----:B------:R-:W-:Y:S01]  /*0380*/  IMAD.MOV R5, RZ, RZ, -R5 ;  /* 0x000000ffff057224 */ /* 0x000fe200078e0a05 */
[----:B0-----:R-:W-:-:S04]  /*0390*/  ULEA UR8, UR9, UR8, 0x18 ;  /* 0x0000000809087291 */ /* 0x001fc8000f8ec0ff */
[----:B------:R-:W-:Y:S02]  /*03a0*/  ULEA UR8, UR4, UR8, 0x2 ;  /* 0x0000000804087291 */ /* 0x000fe4000f8e10ff */
[----:B------:R-:W-:-:S07]  /*03b0*/  UIADD3 UR4, UPT, UPT, UR4, 0x1, URZ ;  /* 0x0000000104047890 */ /* 0x000fce000fffe0ff */
[----:B------:R-:W0:Y:S02]  /*03c0*/  LDS R7, [UR8] ;  /* 0x00000008ff077984 */ /* 0x000e240008000800 */
[----:B0-----:R-:W-:Y:S01]  /*03d0*/  LOP3.LUT R4, R4, R7, R5, 0x78, !PT ;  /* 0x0000000704047212 */ /* 0x001fe200078e7805 */
[----:B------:R-:W-:Y:S06]  /*03e0*/  BRA `(.L_x_5) ;  /* 0x0000000000047947 */ /* 0x000fec0003800000 */
.L_x_2:
[----:B------:R-:W-:-:S07]  /*03f0*/  IMAD.MOV.U32 R4, RZ, RZ, RZ ;  /* 0x000000ffff047224 */ /* 0x000fce00078e00ff */
.L_x_5:
        /* <DEDUP_REMOVED lines=11> */
.L_x_1:
[----:B------:R-:W-:-:S07]  /*04b0*/  IMAD.MOV.U32 R4, RZ, RZ, RZ ;  /* 0x000000ffff047224 */ /* 0x000fce00078e00ff */
.L_x_6:
[----:B------:R-:W-:-:S09]  /*04c0*/  UISETP.GE.U32.AND UP0, UPT, UR6, 0x4, UPT ;  /* 0x000000040600788c */ /* 0x000fd2000bf06070 */
[----:B------:R-:W-:Y:S05]  /*04d0*/  BRA.U !UP0, `(.L_x_0) ;  /* 0x0000000908f47547 */ /* 0x000fea000b800000 */
[----:B------:R-:W0:Y:S01]  /*04e0*/  S2UR UR8, SR_CgaCtaId ;  /* 0x00000000000879c3 */ /* 0x000e220000008800 */
[----:B------:R-:W-:Y:S01]  /*04f0*/  UIADD3 UR9, UPT, UPT, UR7, -0x1, URZ ;  /* 0xffffffff07097890 */ /* 0x000fe2000fffe0ff */
[----:B------:R-:W-:Y:S01]  /*0500*/  UMOV UR6, 0x400 ;  /* 0x0000040000067882 */ /* 0x000fe20000000000 */
[----:B------:R-:W-:Y:S02]  /*0510*/  UPLOP3.LUT UP0, UPT, UPT, UPT, UPT, 0x80, 0x8 ;  /* 0x000000000008789c */ /* 0x000fe40003f0f070 */
[----:B------:R-:W-:Y:S02]  /*0520*/  UISETP.GE.U32.AND UP1, UPT, UR4, UR9, UPT ;  /* 0x000000090400728c */ /* 0x000fe4000bf26070 */
[----:B0-----:R-:W-:-:S04]  /*0530*/  ULEA UR6, UR8, UR6, 0x18 ;  /* 0x0000000608067291 */ /* 0x001fc8000f8ec0ff */
[----:B------:R-:W-:-:S03]  /*0540*/  ULEA UR6, UR4, UR6, 0x2 ;  /* 0x0000000604067291 */ /* 0x000fc6000f8e10ff */
[----:B------:R-:W-:Y:S09]  /*0550*/  BRA.U !UP1, `(.L_x_7) ;  /* 0x00000001095c7547 */ /* 0x000ff2000b800000 */
[----:B------:R-:W0:Y:S01]  /*0560*/  LDS R5, [UR6] ;  /* 0x00000006ff057984 */ /* 0x000e220008000800 */
[----:B------:R-:W-:Y:S01]  /*0570*/  LOP3.LUT R6, R3, 0x1, RZ, 0xc0, !PT ;  /* 0x0000000103067812 */ /* 0x000fe200078ec0ff */
[----:B------:R-:W-:Y:S01]  /*0580*/  UIADD3 UR4, UPT, UPT, UR4, 0x4, URZ ;  /* 0x0000000404047890 */ /* 0x000fe2000fffe0ff */
[--C-:B------:R-:W-:Y:S01]  /*0590*/  SHF.R.U32.HI R9, RZ, 0x1, R3.reuse ;  /* 0x00000001ff097819 */ /* 0x100fe20000011603 */
[----:B------:R-:W1:Y:S01]  /*05a0*/  LDS R8, [UR6+0x4] ;  /* 0x00000406ff087984 */ /* 0x000e620008000800 */
[----:B------:R-:W-:Y:S01]  /*05b0*/  UPLOP3.LUT UP0, UPT, UPT, UPT, UPT, 0x40, 0x4 ;  /* 0x000000000004789c */ /* 0x000fe20003f0e870 */
[----:B------:R-:W-:Y:S01]  /*05c0*/  IMAD.MOV R7, RZ, RZ, -R6 ;  /* 0x000000ffff077224 */ /* 0x000fe200078e0a06 */
[----:B------:R-:W-:Y:S01]  /*05d0*/  SGXT.U32 R6, R9, 0x1 ;  /* 0x000000010906781a */ /* 0x000fe20000000000 */
[----:B------:R-:W2:Y:S01]  /*05e0*/  LDS R10, [UR6+0x8] ;  /* 0x00000806ff0a7984 */ /* 0x000ea20008000800 */
[----:B------:R-:W-:-:S03]  /*05f0*/  SHF.R.U32.HI R9, RZ, 0x2, R3 ;  /* 0x00000002ff097819 */ /* 0x000fc60000011603 */
[----:B------:R-:W3:Y:S01]  /*0600*/  LDS R12, [UR6+0xc] ;  /* 0x00000c06ff0c7984 */ /* 0x000ee20008000800 */
[----:B------:R-:W-:Y:S01]  /*0610*/  IMAD.MOV R6, RZ, RZ, -R6 ;  /* 0x000000ffff067224 */ /* 0x000fe200078e0a06 */
[----:B------:R-:W-:Y:S01]  /*0620*/  UIADD3 UR6, UPT, UPT, UR6, 0x10, URZ ;  /* 0x0000001006067890 */ /* 0x000fe2000fffe0ff */
[----:B0-----:R-:W-:Y:S02]  /*0630*/  LOP3.LUT R5, R4, R5, R7, 0x78, !PT ;  /* 0x0000000504057212 */ /* 0x001fe400078e7807 */
[----:B------:R-:W-:Y:S02]  /*0640*/  SGXT.U32 R4, R9, 0x1 ;  /* 0x000000010904781a */ /* 0x000fe40000000000 */
[----:B------:R-:W-:Y:S02]  /*0650*/  SHF.R.U32.HI R7, RZ, 0x3, R3 ;  /* 0x00000003ff077819 */ /* 0x000fe40000011603 */
[----:B-1----:R-:W-:Y:S01]  /*0660*/  LOP3.LUT R5, R5, R8, R6, 0x78, !PT ;  /* 0x0000000805057212 */ /* 0x002fe200078e7806 */
[----:B------:R-:W-:Y:S01]  /*0670*/  IMAD.MOV R6, RZ, RZ, -R4 ;  /* 0x000000ffff067224 */ /* 0x000fe200078e0a04 */
[----:B------:R-:W-:-:S02]  /*0680*/  SGXT.U32 R4, R7, 0x1 ;  /* 0x000000010704781a */ /* 0x000fc40000000000 */
[----:B------:R-:W-:Y:S02]  /*0690*/  SHF.R.U32.HI R3, RZ, 0x4, R3 ;  /* 0x00000004ff037819 */ /* 0x000fe40000011603 */
[----:B--2---:R-:W-:Y:S01]  /*06a0*/  LOP3.LUT R5, R5, R10, R6, 0x78, !PT ;  /* 0x0000000a05057212 */ /* 0x004fe200078e7806 */
[----:B------:R-:W-:-:S05]  /*06b0*/  IMAD.MOV R4, RZ, RZ, -R4 ;  /* 0x000000ffff047224 */ /* 0x000fca00078e0a04 */
[----:B---3--:R-:W-:-:S07]  /*06c0*/  LOP3.LUT R4, R5, R12, R4, 0x78, !PT ;  /* 0x0000000c05047212 */ /* 0x008fce00078e7804 */
.L_x_7:
[----:B------:R-:W-:Y:S02]  /*06d0*/  UIADD3 UR8, UPT, UPT, -UR4, UR9, URZ ;  /* 0x0000000904087290 */ /* 0x000fe4000fffe1ff */
[----:B------:R-:W-:-:S04]  /*06e0*/  UISETP.GT.U32.AND UP1, UPT, UR9, UR4, UPT ;  /* 0x000000040900728c */ /* 0x000fc8000bf24070 */
[----:B------:R-:W-:-:S09]  /*06f0*/  UISETP.LE.U32.OR UP1, UPT, UR8, 0xc, !UP1 ;  /* 0x0000000c0800788c */ /* 0x000fd2000cf23470 */
[----:B------:R-:W-:Y:S05]  /*0700*/  BRA.U UP1, `(.L_x_8) ;  /* 0x0000000501587547 */ /* 0x000fea000b800000 */
[----:B------:R-:W-:Y:S02]  /*0710*/  UIADD3 UR8, UPT, UPT, UR7, -0xd, URZ ;  /* 0xfffffff307087890 */ /* 0x000fe4000fffe0ff */
[----:B------:R-:W-:-:S11]  /*0720*/  UPLOP3.LUT UP0, UPT, UPT, UPT, UPT, 0x40, 0x4 ;  /* 0x000000000004789c */ /* 0x000fd60003f0e870 */
.L_x_9:
[----:B------:R-:W0:Y:S01]  /*0730*/  LDS R9, [UR6] ;  /* 0x00000006ff097984 */ /* 0x000e220008000800 */
[----:B------:R-:W-:Y:S01]  /*0740*/  LOP3.LUT R5, R3, 0x1, RZ, 0xc0, !PT ;  /* 0x0000000103057812 */ /* 0x000fe200078ec0ff */
[----:B------:R-:W-:Y:S01]  /*0750*/  UIADD3 UR4, UPT, UPT, UR4, 0x10, URZ ;  /* 0x0000001004047890 */ /* 0x000fe2000fffe0ff */
[--C-:B------:R-:W-:Y:S01]  /*0760*/  SHF.R.U32.HI R8, RZ, 0x1, R3.reuse ;  /* 0x00000001ff087819 */ /* 0x100fe20000011603 */
[----:B------:R-:W1:Y:S01]  /*0770*/  LDS R12, [UR6+0x4] ;  /* 0x00000406ff0c7984 */ /* 0x000e620008000800 */
[----:B------:R-:W-:Y:S01]  /*0780*/  SHF.R.U32.HI R15, RZ, 0x2, R3 ;  /* 0x00000002ff0f7819 */ /* 0x000fe20000011603 */
[----:B------:R-:W-:Y:S01]  /*0790*/  IMAD.MOV R13, RZ, RZ, -R5 ;  /* 0x000000ffff0d7224 */ /* 0x000fe200078e0a05 */
[----:B------:R-:W-:Y:S01]  /*07a0*/  SGXT.U32 R8, R8, 0x1 ;  /* 0x000000010808781a */ /* 0x000fe20000000000 */
[----:B------:R-:W2:Y:S01]  /*07b0*/  LDS R14, [UR6+0x8] ;  /* 0x00000806ff0e7984 */ /* 0x000ea20008000800 */
[----:B------:R-:W-:-:S03]  /*07c0*/  UISETP.GE.U32.AND UP1, UPT, UR4, UR8, UPT ;  /* 0x000000080400728c */ /* 0x000fc6000bf26070 */
[----:B------:R-:W3:Y:S04]  /*07d0*/  LDS R10, [UR6+0xc] ;  /* 0x00000c06ff0a7984 */ /* 0x000ee80008000800 */
[----:B------:R-:W4:Y:S04]  /*07e0*/  LDS R11, [UR6+0x10] ;  /* 0x00001006ff0b7984 */ /* 0x000f280008000800 */
[----:B------:R-:W5:Y:S04]  /*07f0*/  LDS R7, [UR6+0x14] ;  /* 0x00001406ff077984 */ /* 0x000f680008000800 */
[----:B------:R-:W5:Y:S04]  /*0800*/  LDS R6, [UR6+0x18] ;  /* 0x00001806ff067984 */ /* 0x000f680008000800 */
[----:B------:R-:W5:Y:S01]  /*0810*/  LDS R5, [UR6+0x1c] ;  /* 0x00001c06ff057984 */ /* 0x000f620008000800 */
[----:B0-----:R-:W-:Y:S01]  /*0820*/  LOP3.LUT R9, R4, R9, R13, 0x78, !PT ;  /* 0x0000000904097212 */ /* 0x001fe200078e780d */
[----:B------:R-:W-:Y:S01]  /*0830*/  IMAD.MOV R13, RZ, RZ, -R8 ;  /* 0x000000ffff0d7224 */ /* 0x000fe200078e0a08 */
[----:B------:R-:W-:Y:S01]  /*0840*/  SGXT.U32 R8, R15, 0x1 ;  /* 0x000000010f08781a */ /* 0x000fe20000000000 */
[----:B------:R-:W0:Y:S01]  /*0850*/  LDS R4, [UR6+0x20] ;  /* 0x00002006ff047984 */ /* 0x000e220008000800 */
[----:B------:R-:W-:-:S02]  /*0860*/  SHF.R.U32.HI R15, RZ, 0x3, R3 ;  /* 0x00000003ff0f7819 */ /* 0x000fc40000011603 */
[----:B-1----:R-:W-:Y:S01]  /*0870*/  LOP3.LUT R9, R9, R12, R13, 0x78, !PT ;  /* 0x0000000c09097212 */ /* 0x002fe200078e780d */
[----:B------:R-:W-:Y:S01]  /*0880*/  IMAD.MOV R13, RZ, RZ, -R8 ;  /* 0x000000ffff0d7224 */ /* 0x000fe200078e0a08 */
[----:B------:R-:W-:Y:S01]  /*0890*/  SGXT.U32 R15, R15, 0x1 ;  /* 0x000000010f0f781a */ /* 0x000fe20000000000 */
[----:B------:R-:W1:Y:S01]  /*08a0*/  LDS R8, [UR6+0x24] ;  /* 0x00002406ff087984 */ /* 0x000e620008000800 */
[----:B------:R-:W-:Y:S02]  /*08b0*/  SHF.R.U32.HI R12, RZ, 0x4, R3 ;  /* 0x00000004ff0c7819 */ /* 0x000fe40000011603 */
[----:B--2---:R-:W-:Y:S01]  /*08c0*/  LOP3.LUT R13, R9, R14, R13, 0x78, !PT ;  /* 0x0000000e090d7212 */ /* 0x004fe200078e780d */
[----:B------:R-:W-:Y:S01]  /*08d0*/  IMAD.MOV R14, RZ, RZ, -R15 ;  /* 0x000000ffff0e7224 */ /* 0x000fe200078e0a0f */
[----:B------:R-:W-:Y:S01]  /*08e0*/  LOP3.LUT R15, R12, 0x1, RZ, 0xc0, !PT ;  /* 0x000000010c0f7812 */ /* 0x000fe200078ec0ff */
[----:B------:R-:W2:Y:S01]  /*08f0*/  LDS R9, [UR6+0x28] ;  /* 0x00002806ff097984 */ /* 0x000ea20008000800 */
[----:B------:R-:W-:-:S02]  /*0900*/  SHF.R.U32.HI R16, RZ, 0x1, R12 ;  /* 0x00000001ff107819 */ /* 0x000fc4000001160c */
[----:B---3--:R-:W-:Y:S01]  /*0910*/  LOP3.LUT R14, R13, R10, R14, 0x78, !PT ;  /* 0x0000000a0d0e7212 */ /* 0x008fe200078e780e */
[----:B------:R-:W-:Y:S01]  /*0920*/  IMAD.MOV R15, RZ, RZ, -R15 ;  /* 0x000000ffff0f7224 */ /* 0x000fe200078e0a0f */
[----:B------:R-:W-:Y:S01]  /*0930*/  SGXT.U32 R13, R16, 0x1 ;  /* 0x00000001100d781a */ /* 0x000fe20000000000 */
[----:B------:R-:W3:Y:S01]  /*0940*/  LDS R10, [UR6+0x2c] ;  /* 0x00002c06ff0a7984 */ /* 0x000ee20008000800 */
[----:B------:R-:W-:Y:S02]  /*0950*/  SHF.R.U32.HI R16, RZ, 0x2, R12 ;  /* 0x00000002ff107819 */ /* 0x000fe4000001160c */
[----:B----4-:R-:W-:Y:S01]  /*0960*/  LOP3.LUT R14, R14, R11, R15, 0x78, !PT ;  /* 0x0000000b0e0e7212 */ /* 0x010fe200078e780f */
[----:B------:R-:W-:Y:S01]  /*0970*/  IMAD.MOV R13, RZ, RZ, -R13 ;  /* 0x000000ffff0d7224 */ /* 0x000fe200078e0a0d */
[----:B------:R-:W-:Y:S01]  /*0980*/  SGXT.U32 R15, R16, 0x1 ;  /* 0x00000001100f781a */ /* 0x000fe20000000000 */
[----:B------:R-:W4:Y:S03]  /*0990*/  LDS R11, [UR6+0x30] ;  /* 0x00003006ff0b7984 */ /* 0x000f260008000800 */
[----:B-----5:R-:W-:-:S02]  /*09a0*/  LOP3.LUT R13, R14, R7, R13, 0x78, !PT ;  /* 0x000000070e0d7212 */ /* 0x020fc400078e780d */
[----:B------:R-:W-:Y:S01]  /*09b0*/  SHF.R.U32.HI R14, RZ, 0x3, R12 ;  /* 0x00000003ff0e7819 */ /* 0x000fe2000001160c */
[----:B------:R-:W-:Y:S01]  /*09c0*/  IMAD.MOV R12, RZ, RZ, -R15 ;  /* 0x000000ffff0c7224 */ /* 0x000fe200078e0a0f */
[----:B------:R-:W-:Y:S01]  /*09d0*/  SHF.R.U32.HI R15, RZ, 0x8, R3 ;  /* 0x00000008ff0f7819 */ /* 0x000fe20000011603 */
[----:B------:R-:W5:Y:S01]  /*09e0*/  LDS R7, [UR6+0x34] ;  /* 0x00003406ff077984 */ /* 0x000f620008000800 */
[----:B------:R-:W-:Y:S02]  /*09f0*/  SGXT.U32 R14, R14, 0x1 ;  /* 0x000000010e0e781a */ /* 0x000fe40000000000 */
[----:B------:R-:W-:Y:S02]  /*0a00*/  LOP3.LUT R12, R13, R6, R12, 0x78, !PT ;  /* 0x000000060d0c7212 */ /* 0x000fe400078e780c */
[----:B------:R-:W-:Y:S01]  /*0a10*/  SHF.R.U32.HI R16, RZ, 0x1, R15 ;  /* 0x00000001ff107819 */ /* 0x000fe2000001160f */
[----:B------:R-:W-:Y:S01]  /*0a20*/  IMAD.MOV R13, RZ, RZ, -R14 ;  /* 0x000000ffff0d7224 */ /* 0x000fe200078e0a0e */
[----:B------:R-:W-:Y:S01]  /*0a30*/  LOP3.LUT R14, R15, 0x1, RZ, 0xc0, !PT ;  /* 0x000000010f0e7812 */ /* 0x000fe200078ec0ff */
[----:B------:R-:W5:Y:S03]  /*0a40*/  LDS R6, [UR6+0x38] ;  /* 0x00003806ff067984 */ /* 0x000f660008000800 */
[----:B------:R-:W-:Y:S01]  /*0a50*/  LOP3.LUT R13, R12, R5, R13, 0x78, !PT ;  /* 0x000000050c0d7212 */ /* 0x000fe200078e780d */
[----:B------:R-:W-:Y:S01]  /*0a60*/  IMAD.MOV R14, RZ, RZ, -R14 ;  /* 0x000000ffff0e7224 */ /* 0x000fe200078e0a0e */
[----:B------:R-:W-:Y:S01]  /*0a70*/  SGXT.U32 R12, R16, 0x1 ;  /* 0x00000001100c781a */ /* 0x000fe20000000000 */
[----:B------:R-:W5:Y:S01]  /*0a80*/  LDS R5, [UR6+0x3c] ;  /* 0x00003c06ff057984 */ /* 0x000f620008000800 */
[----:B------:R-:W-:Y:S01]  /*0a90*/  SHF.R.U32.HI R16, RZ, 0x2, R15 ;  /* 0x00000002ff107819 */ /* 0x000fe2000001160f */
[----:B------:R-:W-:Y:S01]  /*0aa0*/  UIADD3 UR6, UPT, UPT, UR6, 0x40, URZ ;  /* 0x0000004006067890 */ /* 0x000fe2000fffe0ff */
[----:B0-----:R-:W-:Y:S01]  /*0ab0*/  LOP3.LUT R13, R13, R4, R14, 0x78, !PT ;  /* 0x000000040d0d7212 */ /* 0x001fe200078e780e */
[----:B------:R-:W-:Y:S01]  /*0ac0*/  IMAD.MOV R12, RZ, RZ, -R12 ;  /* 0x000000ffff0c7224 */ /* 0x000fe200078e0a0c */
[----:B------:R-:W-:-:S02]  /*0ad0*/  SGXT.U32 R4, R16, 0x1 ;  /* 0x000000011004781a */ /* 0x000fc40000000000 */
[----:B------:R-:W-:Y:S02]  /*0ae0*/  SHF.R.U32.HI R15, RZ, 0x3, R15 ;  /* 0x00000003ff0f7819 */ /* 0x000fe4000001160f */
[----:B-1----:R-:W-:Y:S01]  /*0af0*/  LOP3.LUT R8, R13, R8, R12, 0x78, !PT ;  /* 0x000000080d087212 */ /* 0x002fe200078e780c */
[----:B------:R-:W-:Y:S01]  /*0b00*/  IMAD.MOV R13, RZ, RZ, -R4 ;  /* 0x000000ffff0d7224 */ /* 0x000fe200078e0a04 */
[----:B------:R-:W-:Y:S02]  /*0b10*/  SGXT.U32 R4, R15, 0x1 ;  /* 0x000000010f04781a */ /* 0x000fe40000000000 */
[----:B------:R-:W-:Y:S02]  /*0b20*/  SHF.R.U32.HI R12, RZ, 0xc, R3 ;  /* 0x0000000cff0c7819 */ /* 0x000fe40000011603 */
[----:B--2---:R-:W-:Y:S01]  /*0b30*/  LOP3.LUT R9, R8, R9, R13, 0x78, !PT ;  /* 0x0000000908097212 */ /* 0x004fe200078e780d */
[----:B------:R-:W-:Y:S01]  /*0b40*/  IMAD.MOV R8, RZ, RZ, -R4 ;  /* 0x000000ffff087224 */ /* 0x000fe200078e0a04 */
[----:B------:R-:W-:-:S02]  /*0b50*/  LOP3.LUT R4, R12, 0x1, RZ, 0xc0, !PT ;  /* 0x000000010c047812 */ /* 0x000fc400078ec0ff */
[----:B------:R-:W-:Y:S02]  /*0b60*/  SHF.R.U32.HI R13, RZ, 0x1, R12 ;  /* 0x00000001ff0d7819 */ /* 0x000fe4000001160c */
[----:B---3--:R-:W-:Y:S01]  /*0b70*/  LOP3.LUT R10, R9, R10, R8, 0x78, !PT ;  /* 0x0000000a090a7212 */ /* 0x008fe200078e7808 */
[----:B------:R-:W-:Y:S01]  /*0b80*/  IMAD.MOV R8, RZ, RZ, -R4 ;  /* 0x000000ffff087224 */ /* 0x000fe200078e0a04 */
[----:B------:R-:W-:Y:S02]  /*0b90*/  SGXT.U32 R4, R13, 0x1 ;  /* 0x000000010d04781a */ /* 0x000fe40000000000 */
[----:B------:R-:W-:Y:S02]  /*0ba0*/  SHF.R.U32.HI R9, RZ, 0x2, R12 ;  /* 0x00000002ff097819 */ /* 0x000fe4000001160c */
[----:B----4-:R-:W-:Y:S01]  /*0bb0*/  LOP3.LUT R10, R10, R11, R8, 0x78, !PT ;  /* 0x0000000b0a0a7212 */ /* 0x010fe200078e7808 */
[----:B------:R-:W-:Y:S01]  /*0bc0*/  IMAD.MOV R8, RZ, RZ, -R4 ;  /* 0x000000ffff087224 */ /* 0x000fe200078e0a04 */
[----:B------:R-:W-:-:S02]  /*0bd0*/  SGXT.U32 R4, R9, 0x1 ;  /* 0x000000010904781a */ /* 0x000fc40000000000 */
[----:B------:R-:W-:Y:S02]  /*0be0*/  SHF.R.U32.HI R12, RZ, 0x3, R12 ;  /* 0x00000003ff0c7819 */ /* 0x000fe4000001160c */
[----:B-----5:R-:W-:Y:S01]  /*0bf0*/  LOP3.LUT R7, R10, R7, R8, 0x78, !PT ;  /* 0x000000070a077212 */ /* 0x020fe200078e7808 */
[----:B------:R-:W-:Y:S01]  /*0c00*/  IMAD.MOV R8, RZ, RZ, -R4 ;  /* 0x000000ffff087224 */ /* 0x000fe200078e0a04 */
[----:B------:R-:W-:Y:S02]  /*0c10*/  SGXT.U32 R4, R12, 0x1 ;  /* 0x000000010c04781a */ /* 0x000fe40000000000 */
[----:B------:R-:W-:Y:S02]  /*0c20*/  SHF.R.U32.HI R3, RZ, 0x10, R3 ;  /* 0x00000010ff037819 */ /* 0x000fe40000011603 */
[----:B------:R-:W-:Y:S01]  /*0c30*/  LOP3.LUT R6, R7, R6, R8, 0x78, !PT ;  /* 0x0000000607067212 */ /* 0x000fe200078e7808 */
[----:B------:R-:W-:-:S05]  /*0c40*/  IMAD.MOV R4, RZ, RZ, -R4 ;  /* 0x000000ffff047224 */ /* 0x000fca00078e0a04 */
[----:B------:R-:W-:Y:S01]  /*0c50*/  LOP3.LUT R4, R6, R5, R4, 0x78, !PT ;  /* 0x0000000506047212 */ /* 0x000fe200078e7804 */
[----:B------:R-:W-:Y:S06]  /*0c60*/  BRA.U !UP1, `(.L_x_9) ;  /* 0xfffffff909b07547 */ /* 0x000fec000b83ffff */
.L_x_8:
[----:B------:R-:W-:Y:S02]  /*0c70*/  UIADD3 UR8, UPT, UPT, -UR4, UR9, URZ ;  /* 0x0000000904087290 */ /* 0x000fe4000fffe1ff */
[----:B------:R-:W-:-:S04]  /*0c80*/  UISETP.GT.U32.AND UP1, UPT, UR9, UR4, UPT ;  /* 0x000000040900728c */ /* 0x000fc8000bf24070 */
[----:B------:R-:W-:-:S09]  /*0c90*/  UISETP.LE.U32.OR UP1, UPT, UR8, 0x4, !UP1 ;  /* 0x000000040800788c */ /* 0x000fd2000cf23470 */
[----:B------:R-:W-:Y:S05]  /*0ca0*/  BRA.U UP1, `(.L_x_10) ;  /* 0x0000000101ac7547 */ /* 0x000fea000b800000 */
        /* <DEDUP_REMOVED lines=9> */
[----:B------:R-:W-:-:S03]  /*0d40*/  UPLOP3.LUT UP0, UPT, UPT, UPT, UPT, 0x40, 0x4 ;  /* 0x000000000004789c */ /* 0x000fc60003f0e870 */
[----:B------:R-:W3:Y:S01]  /*0d50*/  LDS R9, [UR6+0xc] ;  /* 0x00000c06ff097984 */ /* 0x000ee20008000800 */
[----:B------:R-:W-:-:S03]  /*0d60*/  IMAD.MOV R14, RZ, RZ, -R14 ;  /* 0x000000ffff0e7224 */ /* 0x000fc600078e0a0e */
[----:B------:R-:W4:Y:S04]  /*0d70*/  LDS R8, [UR6+0x10] ;  /* 0x00001006ff087984 */ /* 0x000f280008000800 */
[----:B------:R-:W5:Y:S04]  /*0d80*/  LDS R7, [UR6+0x14] ;  /* 0x00001406ff077984 */ /* 0x000f680008000800 */
[----:B------:R-:W5:Y:S04]  /*0d90*/  LDS R6, [UR6+0x18] ;  /* 0x00001806ff067984 */ /* 0x000f680008000800 */
[----:B------:R-:W5:Y:S01]  /*0da0*/  LDS R5, [UR6+0x1c] ;  /* 0x00001c06ff057984 */ /* 0x000f620008000800 */
[----:B------:R-:W-:Y:S01]  /*0db0*/  UIADD3 UR6, UPT, UPT, UR6, 0x20, URZ ;  /* 0x0000002006067890 */ /* 0x000fe2000fffe0ff */
[----:B0-----:R-:W-:-:S02]  /*0dc0*/  LOP3.LUT R11, R4, R11, R12, 0x78, !PT ;  /* 0x0000000b040b7212 */ /* 0x001fc400078e780c */
[----:B------:R-:W-:Y:S02]  /*0dd0*/  SGXT.U32 R4, R15, 0x1 ;  /* 0x000000010f04781a */ /* 0x000fe40000000000 */
[--C-:B------:R-:W-:Y:S02]  /*0de0*/  SHF.R.U32.HI R12, RZ, 0x3, R3.reuse ;  /* 0x00000003ff0c7819 */ /* 0x100fe40000011603 */
        /* <DEDUP_REMOVED lines=22> */
[----:B------:R-:W-:-:S07]  /*0f50*/  LOP3.LUT R4, R6, R5, R4, 0x78, !PT ;  /* 0x0000000506047212 */ /* 0x000fce00078e7804 */
.L_x_10:
[----:B------:R-:W-:-:S09]  /*0f60*/  UISETP.LT.U32.OR UP0, UPT, UR4, UR9, UP0 ;  /* 0x000000090400728c */ /* 0x000fd20008701470 */
[----:B------:R-:W-:Y:S05]  /*0f70*/  BRA.U !UP0, `(.L_x_0) ;  /* 0x00000001084c7547 */ /* 0x000fea000b800000 */
[----:B------:R-:W0:Y:S01]  /*0f80*/  LDS R7, [UR6] ;  /* 0x00000006ff077984 */ /* 0x000e220008000800 */
[----:B------:R-:W-:Y:S02]  /*0f90*/  LOP3.LUT R5, R3, 0x1, RZ, 0xc0, !PT ;  /* 0x0000000103057812 */ /* 0x000fe400078ec0ff */
[----:B------:R-:W-:Y:S01]  /*0fa0*/  SHF.R.U32.HI R10, RZ, 0x1, R3 ;  /* 0x00000001ff0a7819 */ /* 0x000fe20000011603 */
[----:B------:R-:W1:Y:S02]  /*0fb0*/  LDS R6, [UR6+0x4] ;  /* 0x00000406ff067984 */ /* 0x000e640008000800 */
[----:B------:R-:W-:Y:S01]  /*0fc0*/  IMAD.MOV R8, RZ, RZ, -R5 ;  /* 0x000000ffff087224 */ /* 0x000fe200078e0a05 */
[----:B------:R-:W-:Y:S01]  /*0fd0*/  SGXT.U32 R5, R10, 0x1 ;  /* 0x000000010a05781a */ /* 0x000fe20000000000 */
[----:B------:R-:W2:Y:S01]  /*0fe0*/  LDS R9, [UR6+0x8] ;  /* 0x00000806ff097984 */ /* 0x000ea20008000800 */
[----:B------:R-:W-:-:S03]  /*0ff0*/  SHF.R.U32.HI R10, RZ, 0x2, R3 ;  /* 0x00000002ff0a7819 */ /* 0x000fc60000011603 */
[----:B------:R-:W3:Y:S01]  /*1000*/  LDS R11, [UR6+0xc] ;  /* 0x00000c06ff0b7984 */ /* 0x000ee20008000800 */
[----:B------:R-:W-:Y:S01]  /*1010*/  IMAD.MOV R5, RZ, RZ, -R5 ;  /* 0x000000ffff057224 */ /* 0x000fe200078e0a05 */
[----:B0-----:R-:W-:Y:S02]  /*1020*/  LOP3.LUT R7, R4, R7, R8, 0x78, !PT ;  /* 0x0000000704077212 */ /* 0x001fe400078e7808 */
[----:B------:R-:W-:Y:S02]  /*1030*/  SHF.R.U32.HI R4, RZ, 0x3, R3 ;  /* 0x00000003ff047819 */ /* 0x000fe40000011603 */
[----:B------:R-:W-:Y:S02]  /*1040*/  SGXT.U32 R3, R10, 0x1 ;  /* 0x000000010a03781a */ /* 0x000fe40000000000 */
[----:B------:R-:W-:Y:S02]  /*1050*/  SGXT.U32 R4, R4, 0x1 ;  /* 0x000000010404781a */ /* 0x000fe40000000000 */
[----:B-1----:R-:W-:Y:S01]  /*1060*/  LOP3.LUT R6, R7, R6, R5, 0x78, !PT ;  /* 0x0000000607067212 */ /* 0x002fe200078e7805 */
[----:B------:R-:W-:-:S02]  /*1070*/  IMAD.MOV R3, RZ, RZ, -R3 ;  /* 0x000000ffff037224 */ /* 0x000fc400078e0a03 */
[----:B------:R-:W-:-:S03]  /*1080*/  IMAD.MOV R4, RZ, RZ, -R4 ;  /* 0x000000ffff047224 */ /* 0x000fc600078e0a04 */
[----:B--2---:R-:W-:-:S04]  /*1090*/  LOP3.LUT R6, R6, R9, R3, 0x78, !PT ;  /* 0x0000000906067212 */ /* 0x004fc800078e7803 */
[----:B---3--:R-:W-:-:S07]  /*10a0*/  LOP3.LUT R4, R6, R11, R4, 0x78, !PT ;  /* 0x0000000b06047212 */ /* 0x008fce00078e7804 */
.L_x_0:
[----:B------:R-:W-:Y:S01]  /*10b0*/  ISETP.GE.U32.AND P0, PT, R2, UR12, PT ;  /* 0x0000000c02007c0c */ /* 0x000fe2000bf06070 */
[----:B------:R-:W-:-:S12]  /*10c0*/  BSSY.RECONVERGENT B0, `(.L_x_11) ;  /* 0x000000a000007945 */ /* 0x000fd80003800200 */
[----:B------:R-:W-:Y:S05]  /*10d0*/  @P0 BRA `(.L_x_12) ;  /* 0x0000000000200947 */ /* 0x000fea0003800000 */
[----:B------:R-:W1:Y:S01]  /*10e0*/  LDCU.64 UR8, c[0x0][0x390] ;  /* 0x00007200ff0877ac */ /* 0x000e620008000a00 */
[----:B------:R-:W-:Y:S02]  /*10f0*/  IADD3 R5, P0, PT, R0, R2, RZ ;  /* 0x0000000200057210 */ /* 0x000fe40007f1e0ff */
[----:B0-----:R-:W-:Y:S02]  /*1100*/  I2FP.F32.U32 R3, R4 ;  /* 0x0000000400037245 */ /* 0x001fe40000201000 */
[----:B------:R-:W-:-:S03]  /*1110*/  LEA.HI.X.SX32 R8, R2, RZ, 0x1, P0 ;  /* 0x000000ff02087211 */ /* 0x000fc600000f0eff */
[----:B------:R-:W-:Y:S01]  /*1120*/  FMUL R3, R3, 2.3283064365386962891e-10 ;  /* 0x2f80000003037820 */ /* 0x000fe20000400000 */
[----:B-1----:R-:W-:-:S04]  /*1130*/  LEA R6, P0, R5, UR8, 0x2 ;  /* 0x0000000805067c11 */ /* 0x002fc8000f8010ff */
[----:B------:R-:W-:-:S05]  /*1140*/  LEA.HI.X R7, R5, UR9, R8, 0x2, P0 ;  /* 0x0000000905077c11 */ /* 0x000fca00080f1408 */
[----:B------:R1:W-:Y:S04]  /*1150*/  STG.E desc[UR10][R6.64], R3 ;  /* 0x0000000306007986 */ /* 0x0003e8000c10190a */
.L_x_12:
[----:B------:R-:W-:Y:S05]  /*1160*/  BSYNC.RECONVERGENT B0 ;  /* 0x0000000000007941 */ /* 0x000fea0003800200 */
.L_x_11:
[----:B------:R-:W2:Y:S01]  /*1170*/  S2UR UR6, SR_CgaCtaId ;  /* 0x00000000000679c3 */ /* 0x000ea20000008800 */
[----:B------:R-:W-:Y:S01]  /*1180*/  VIADD R5, R2, UR5 ;  /* 0x0000000502057c36 */ /* 0x000fe20008000000 */
[----:B------:R-:W-:-:S04]  /*1190*/  UMOV UR4, 0x400 ;  /* 0x0000040000047882 */ /* 0x000fc80000000000 */
[----:B------:R-:W-:Y:S01]  /*11a0*/  ISETP.GE.U32.AND P0, PT, R5, UR12, PT ;  /* 0x0000000c05007c0c */ /* 0x000fe2000bf06070 */
[----:B--2---:R-:W-:-:S04]  /*11b0*/  ULEA UR4, UR6, UR4, 0x18 ;  /* 0x0000000406047291 */ /* 0x004fc8000f8ec0ff */
[----:B------:R-:W-:-:S08]  /*11c0*/  ULEA UR6, UR7, UR4, 0x2 ;  /* 0x0000000407067291 */ /* 0x000fd0000f8e10ff */
[----:B------:R-:W-:Y:S05]  /*11d0*/  @P0 EXIT ;  /* 0x000000000000094d */ /* 0x000fea0003800000 */
[----:B01----:R-:W0:Y:S01]  /*11e0*/  LDS R3, [UR6+-0x8] ;  /* 0xfffff806ff037984 */ /* 0x003e220008000800 */
[----:B------:R-:W1:Y:S01]  /*11f0*/  LDCU.64 UR8, c[0x0][0x390] ;  /* 0x00007200ff0877ac */ /* 0x000e620008000a00 */
[----:B------:R-:W-:-:S12]  /*1200*/  UIADD3 UR6, UPT, UPT, UR5, -0x1, URZ ;  /* 0xffffffff05067890 */ /* 0x000fd8000fffe0ff */
.L_x_13:
[----:B------:R-:W-:-:S05]  /*1210*/  LOP3.LUT R2, R2, UR6, RZ, 0xfc, !PT ;  /* 0x0000000602027c12 */ /* 0x000fca000f8efcff */
[----:B--2---:R-:W-:-:S05]  /*1220*/  VIADD R7, R2, 0x1 ;  /* 0x0000000102077836 */ /* 0x004fca0000000000 */
[----:B------:R-:W-:Y:S02]  /*1230*/  LOP3.LUT R2, R7, R2, RZ, 0x30, !PT ;  /* 0x0000000207027212 */ /* 0x000fe400078e30ff */
[----:B------:R-:W-:-:S04]  /*1240*/  IADD3 R7, P0, PT, R0, R5, RZ ;  /* 0x0000000500077210 */ /* 0x000fc80007f1e0ff */
[----:B------:R-:W2:Y:S01]  /*1250*/  FLO.U32 R2, R2 ;  /* 0x0000000200027300 */ /* 0x000ea200000e0000 */
[----:B------:R-:W-:Y:S01]  /*1260*/  IMAD.X R10, RZ, RZ, RZ, P0 ;  /* 0x000000ffff0a7224 */ /* 0x000fe200000e06ff */
[----:B-1----:R-:W-:-:S04]  /*1270*/  LEA R6, P0, R7, UR8, 0x2 ;  /* 0x0000000807067c11 */ /* 0x002fc8000f8010ff */
[----:B------:R-:W-:Y:S02]  /*1280*/  LEA.HI.X R7, R7, UR9, R10, 0x2, P0 ;  /* 0x0000000907077c11 */ /* 0x000fe400080f140a */
[----:B--2---:R-:W-:Y:S01]  /*1290*/  LEA R8, R2, UR4, 0x2 ;  /* 0x0000000402087c11 */ /* 0x004fe2000f8e10ff */
[----:B------:R-:W-:Y:S02]  /*12a0*/  IMAD.MOV.U32 R2, RZ, RZ, R5 ;  /* 0x000000ffff027224 */ /* 0x000fe400078e0005 */
[----:B------:R-:W-:-:S03]  /*12b0*/  VIADD R5, R5, UR5 ;  /* 0x0000000505057c36 */ /* 0x000fc60008000000 */
[----:B------:R-:W0:Y:S02]  /*12c0*/  LDS R8, [R8] ;  /* 0x0000000008087984 */ /* 0x000e240000000800 */
[----:B------:R-:W-:Y:S02]  /*12d0*/  ISETP.GE.U32.AND P0, PT, R5, UR12, PT ;  /* 0x0000000c05007c0c */ /* 0x000fe4000bf06070 */
[----:B0-----:R-:W-:-:S04]  /*12e0*/  LOP3.LUT R4, R8, R4, R3, 0x96, !PT ;  /* 0x0000000408047212 */ /* 0x001fc800078e9603 */
[----:B------:R-:W-:-:S05]  /*12f0*/  I2FP.F32.U32 R9, R4 ;  /* 0x0000000400097245 */ /* 0x000fca0000201000 */
[----:B------:R-:W-:-:S05]  /*1300*/  FMUL R9, R9, 2.3283064365386962891e-10 ;  /* 0x2f80000009097820 */ /* 0x000fca0000400000 */
[----:B------:R2:W-:Y:S01]  /*1310*/  STG.E desc[UR10][R6.64], R9 ;  /* 0x0000000906007986 */ /* 0x0005e2000c10190a */
[----:B------:R-:W-:Y:S05]  /*1320*/  @!P0 BRA `(.L_x_13) ;  /* 0xfffffffc00b88947 */ /* 0x000fea000383ffff */
[----:B------:R-:W-:Y:S05]  /*1330*/  EXIT ;  /* 0x000000000000794d */ /* 0x000fea0003800000 */
.L_x_14:
[----:B------:R-:W-:-:S00]  /*1340*/  BRA `(.L_x_14) ;  /* 0xfffffffc00fc7947 */ /* 0x000fc0000383ffff */
[----:B------:R-:W-:-:S00]  /*1350*/  NOP ;  /* 0x0000000000007918 */ /* 0x000fc00000000000 */
        /* <DEDUP_REMOVED lines=10> */
.L_x_15:


//--------------------- .nv.global.init           --------------------------
	.section	.nv.global.init,"aw",@progbits
	.align	4
.nv.global.init:
	.type		_ZZN77_INTERNAL_55_tmpxft_000037db_00000000_8_sobol_gpu_compute_75_cpp1_ii_50d613d918cooperative_groups4__v17details17_binary_partitionINS1_15coalesced_groupEEES4_RKT_bE8fullMask,@object
	.size		_ZZN77_INTERNAL_55_tmpxft_000037db_00000000_8_sobol_gpu_compute_75_cpp1_ii_50d613d918cooperative_groups4__v17details17_binary_partitionINS1_15coalesced_groupEEES4_RKT_bE8fullMask,(.L_0 - _ZZN77_INTERNAL_55_tmpxft_000037db_00000000_8_sobol_gpu_compute_75_cpp1_ii_50d613d918cooperative_groups4__v17details17_binary_partitionINS1_15coalesced_groupEEES4_RKT_bE8fullMask)
_ZZN77_INTERNAL_55_tmpxft_000037db_00000000_8_sobol_gpu_compute_75_cpp1_ii_50d613d918cooperative_groups4__v17details17_binary_partitionINS1_15coalesced_groupEEES4_RKT_bE8fullMask:
        /*0000*/ 	.byte	0xff, 0xff, 0xff, 0xff
.L_0:


//--------------------- .nv.shared._Z15sobolGPU_kerneljjPjPf --------------------------
	.section	.nv.shared._Z15sobolGPU_kerneljjPjPf,"aw",@nobits
	.sectionflags	@""
	.align	4
.nv.shared._Z15sobolGPU_kerneljjPjPf:
	.zero		1152


//--------------------- .nv.shared.reserved.0     --------------------------
	.section	.nv.shared.reserved.0,"aw",@nobits
	.weak		__nv_reservedSMEM_offset_0_alias
	.size		__nv_reservedSMEM_offset_0_alias, 0, 64
	.other		__nv_reservedSMEM_offset_0_alias,@"STO_CUDA_RESERVED_SHARED STV_DEFAULT"
__nv_reservedSMEM_offset_0_alias:
	.zero		0
	.zero		64


//--------------------- .nv.constant0._Z15sobolGPU_kerneljjPjPf --------------------------
	.section	.nv.constant0._Z15sobolGPU_kerneljjPjPf,"a",@progbits
	.sectionflags	@""
	.align	4
.nv.constant0._Z15sobolGPU_kerneljjPjPf:
	.zero		920


//--------------------- SYMBOLS --------------------------

	.type		.nv.reservedSmem.offset0,@object
	.size		.nv.reservedSmem.offset0,0x4
	.type		.nv.reservedSmem.cap,@object
	.size		.nv.reservedSmem.cap,0x4
